//
// Generated by NVIDIA NVVM Compiler
//
// Compiler Build ID: CL-36424714
// Cuda compilation tools, release 13.0, V13.0.88
// Based on NVVM 20.0.0
//

.version 9.0
.target sm_100
.address_size 64

	// .globl	_Z11PopulateNABPiS_Pf
// _ZZ11PopulateNABPiS_PfE5cache has been demoted

.visible .entry _Z11PopulateNABPiS_Pf(
	.param .u64 .ptr .align 1 _Z11PopulateNABPiS_Pf_param_0,
	.param .u64 .ptr .align 1 _Z11PopulateNABPiS_Pf_param_1,
	.param .u64 .ptr .align 1 _Z11PopulateNABPiS_Pf_param_2
)
{
	.reg .pred 	%p<6>;
	.reg .b32 	%r<29>;
	.reg .b64 	%rd<9>;
	// demoted variable
	.shared .align 4 .b8 _ZZ11PopulateNABPiS_PfE5cache[1024];
	ld.param.u64 	%rd4, [_Z11PopulateNABPiS_Pf_param_0];
	ld.param.u64 	%rd3, [_Z11PopulateNABPiS_Pf_param_1];
	cvta.to.global.u64 	%rd1, %rd4;
	mov.u32 	%r13, %ctaid.x;
	mov.u32 	%r1, %ntid.x;
	mov.u32 	%r2, %tid.x;
	mad.lo.s32 	%r28, %r13, %r1, %r2;
	shl.b32 	%r14, %r2, 2;
	mov.u32 	%r15, _ZZ11PopulateNABPiS_PfE5cache;
	add.s32 	%r4, %r15, %r14;
	mov.b32 	%r16, 0;
	st.shared.u32 	[%r4], %r16;
	bar.sync 	0;
	setp.lt.u32 	%p1, %r1, 2;
	@%p1 bra 	$L__BB0_5;
	mov.u32 	%r26, %r1;
$L__BB0_2:
	shr.u32 	%r6, %r26, 1;
	setp.ge.u32 	%p2, %r2, %r6;
	@%p2 bra 	$L__BB0_4;
	shl.b32 	%r17, %r6, 2;
	add.s32 	%r18, %r4, %r17;
	ld.shared.u32 	%r19, [%r18];
	ld.shared.u32 	%r20, [%r4];
	add.s32 	%r21, %r20, %r19;
	st.shared.u32 	[%r4], %r21;
$L__BB0_4:
	bar.sync 	0;
	setp.gt.u32 	%p3, %r26, 3;
	mov.u32 	%r26, %r6;
	@%p3 bra 	$L__BB0_2;
$L__BB0_5:
	setp.gt.s32 	%p4, %r28, 99999;
	@%p4 bra 	$L__BB0_8;
	ld.global.u32 	%r27, [%rd1];
	mov.u32 	%r22, %nctaid.x;
	mul.lo.s32 	%r8, %r1, %r22;
	cvta.to.global.u64 	%rd2, %rd3;
$L__BB0_7:
	mul.wide.s32 	%rd5, %r28, 4;
	add.s64 	%rd6, %rd1, %rd5;
	ld.global.u32 	%r23, [%rd6];
	mad.lo.s32 	%r24, %r27, 3, %r23;
	mul.wide.s32 	%rd7, %r24, 4;
	add.s64 	%rd8, %rd2, %rd7;
	atom.global.add.u32 	%r25, [%rd8], 1;
	ld.global.u32 	%r27, [%rd6];
	add.s32 	%r28, %r28, %r8;
	setp.lt.s32 	%p5, %r28, 100000;
	@%p5 bra 	$L__BB0_7;
$L__BB0_8:
	ret;

}


// ===== COMPILED SASS (sm_100) =====

	.target	sm_100

	.elftype	@"ET_EXEC"


//--------------------- .note.nv.tkinfo           --------------------------
	.section	.note.nv.tkinfo,"",@"SHT_NOTE"
	.sectionflags	@"SHF_NOTE_NV_TKINFO"
	.tkinfo
        /*0018*/ 	.word	0x00000002
        /*0030*/ 	.string	""
        /*0030*/ 	.string	"ptxas"
        /*0030*/ 	.string	"Cuda compilation tools, release 13.0, V13.0.88"
        /*0030*/ 	.string	"Build cuda_13.0.r13.0/compiler.36424714_0"
        /*0030*/ 	.string	"-arch sm_100 -m 64 "



//--------------------- .note.nv.cuinfo           --------------------------
	.section	.note.nv.cuinfo,"",@"SHT_NOTE"
	.sectionflags	@"SHF_NOTE_NV_CUINFO"
        /*0018*/ 	.short	0x0002
        /*001a*/ 	.short	0x0064
        /*001c*/ 	.short	0x0082
	.zero		2


//--------------------- .nv.info                  --------------------------
	.section	.nv.info,"",@"SHT_CUDA_INFO"
	.align	4


	//----- nvinfo : EIATTR_REGCOUNT
	.align		4
        /*0000*/ 	.byte	0x04, 0x2f
        /*0002*/ 	.short	(.L_1 - .L_0)
	.align		4
.L_0:
        /*0004*/ 	.word	index@(_Z11PopulateNABPiS_Pf)
        /*0008*/ 	.word	0x00000010


	//----- nvinfo : EIATTR_FRAME_SIZE
	.align		4
.L_1:
        /*000c*/ 	.byte	0x04, 0x11
        /*000e*/ 	.short	(.L_3 - .L_2)
	.align		4
.L_2:
        /*0010*/ 	.word	index@(_Z11PopulateNABPiS_Pf)
        /*0014*/ 	.word	0x00000000


	//----- nvinfo : EIATTR_MIN_STACK_SIZE
	.align		4
.L_3:
        /*0018*/ 	.byte	0x04, 0x12
        /*001a*/ 	.short	(.L_5 - .L_4)
	.align		4
.L_4:
        /*001c*/ 	.word	index@(_Z11PopulateNABPiS_Pf)
        /*0020*/ 	.word	0x00000000
.L_5:


//--------------------- .nv.compat                --------------------------
	.section	.nv.compat,"",@"SHT_CUDA_COMPAT_INFO"
	.align	4
        /*0000*/ 	.byte	0x02, 0x09, 0x00, 0x00, 0x02, 0x02, 0x01, 0x00, 0x02, 0x05, 0x05, 0x00, 0x03, 0x07, 0x01, 0x01
        /*0010*/ 	.byte	0x02, 0x03, 0x00, 0x00, 0x02, 0x06, 0x01, 0x00, 0x04, 0x0b, 0x08, 0x00, 0x09, 0x00, 0x00, 0x00
        /*0020*/ 	.byte	0x00, 0x00, 0x00, 0x00


//--------------------- .nv.info._Z11PopulateNABPiS_Pf --------------------------
	.section	.nv.info._Z11PopulateNABPiS_Pf,"",@"SHT_CUDA_INFO"
	.sectionflags	@""
	.align	4


	//----- nvinfo : EIATTR_CUDA_API_VERSION
	.align		4
        /*0000*/ 	.byte	0x04, 0x37
        /*0002*/ 	.short	(.L_7 - .L_6)
.L_6:
        /*0004*/ 	.word	0x00000082


	//----- nvinfo : EIATTR_KPARAM_INFO
	.align		4
.L_7:
        /*0008*/ 	.byte	0x04, 0x17
        /*000a*/ 	.short	(.L_9 - .L_8)
.L_8:
        /*000c*/ 	.word	0x00000000
        /*0010*/ 	.short	0x0002
        /*0012*/ 	.short	0x0010
        /*0014*/ 	.byte	0x00, 0xf5, 0x21, 0x00


	//----- nvinfo : EIATTR_KPARAM_INFO
	.align		4
.L_9:
        /*0018*/ 	.byte	0x04, 0x17
        /*001a*/ 	.short	(.L_11 - .L_10)
.L_10:
        /*001c*/ 	.word	0x00000000
        /*0020*/ 	.short	0x0001
        /*0022*/ 	.short	0x0008
        /*0024*/ 	.byte	0x00, 0xf5, 0x21, 0x00


	//----- nvinfo : EIATTR_KPARAM_INFO
	.align		4
.L_11:
        /*0028*/ 	.byte	0x04, 0x17
        /*002a*/ 	.short	(.L_13 - .L_12)
.L_12:
        /*002c*/ 	.word	0x00000000
        /*0030*/ 	.short	0x0000
        /*0032*/ 	.short	0x0000
        /*0034*/ 	.byte	0x00, 0xf5, 0x21, 0x00


	//----- nvinfo : EIATTR_SPARSE_MMA_MASK
	.align		4
.L_13:
        /*0038*/ 	.byte	0x03, 0x50
        /*003a*/ 	.short	0x0000


	//----- nvinfo : EIATTR_MAXREG_COUNT
	.align		4
        /*003c*/ 	.byte	0x03, 0x1b
        /*003e*/ 	.short	0x00ff


	//----- nvinfo : EIATTR_NUM_BARRIERS
	.align		4
        /*0040*/ 	.byte	0x02, 0x4c
        /*0042*/ 	.byte	0x01
	.zero		1


	//----- nvinfo : EIATTR_MERCURY_ISA_VERSION
	.align		4
        /*0044*/ 	.byte	0x03, 0x5f
        /*0046*/ 	.short	0x0101


	//----- nvinfo : EIATTR_VRC_CTA_INIT_COUNT
	.align		4
        /*0048*/ 	.byte	0x02, 0x4a
	.zero		1
	.zero		1


	//----- nvinfo : EIATTR_EXIT_INSTR_OFFSETS
	.align		4
        /*004c*/ 	.byte	0x04, 0x1c
        /*004e*/ 	.short	(.L_15 - .L_14)


	//   ....[0]....
.L_14:
        /*0050*/ 	.word	0x000001a0


	//   ....[1]....
        /*0054*/ 	.word	0x000002c0


	//----- nvinfo : EIATTR_CRS_STACK_SIZE
	.align		4
.L_15:
        /*0058*/ 	.byte	0x04, 0x1e
        /*005a*/ 	.short	(.L_17 - .L_16)
.L_16:
        /*005c*/ 	.word	0x00000000


	//----- nvinfo : EIATTR_CBANK_PARAM_SIZE
	.align		4
.L_17:
        /*0060*/ 	.byte	0x03, 0x19
        /*0062*/ 	.short	0x0018


	//----- nvinfo : EIATTR_PARAM_CBANK
	.align		4
        /*0064*/ 	.byte	0x04, 0x0a
        /*0066*/ 	.short	(.L_19 - .L_18)
	.align		4
.L_18:
        /*0068*/ 	.word	index@(.nv.constant0._Z11PopulateNABPiS_Pf)
        /*006c*/ 	.short	0x0380
        /*006e*/ 	.short	0x0018


	//----- nvinfo : EIATTR_SW_WAR
	.align		4
.L_19:
        /*0070*/ 	.byte	0x04, 0x36
        /*0072*/ 	.short	(.L_21 - .L_20)
.L_20:
        /*0074*/ 	.word	0x00000008
.L_21:


//--------------------- .nv.callgraph             --------------------------
	.section	.nv.callgraph,"",@"SHT_CUDA_CALLGRAPH"
	.align	4
	.sectionentsize	8
	.align		4
        /*0000*/ 	.word	0x00000000
	.align		4
        /*0004*/ 	.word	0xffffffff
	.align		4
        /*0008*/ 	.word	0x00000000
	.align		4
        /*000c*/ 	.word	0xfffffffe
	.align		4
        /*0010*/ 	.word	0x00000000
	.align		4
        /*0014*/ 	.word	0xfffffffd
	.align		4
        /*0018*/ 	.word	0x00000000
	.align		4
        /*001c*/ 	.word	0xfffffffc


//--------------------- .text._Z11PopulateNABPiS_Pf --------------------------
	.section	.text._Z11PopulateNABPiS_Pf,"ax",@progbits
	.align	128
        .global         _Z11PopulateNABPiS_Pf
        .type           _Z11PopulateNABPiS_Pf,@function
        .size           _Z11PopulateNABPiS_Pf,(.L_x_4 - _Z11PopulateNABPiS_Pf)
        .other          _Z11PopulateNABPiS_Pf,@"STO_CUDA_ENTRY STV_DEFAULT"
_Z11PopulateNABPiS_Pf:
.text._Z11PopulateNABPiS_Pf:
[----:B------:R-:W-:Y:S01]  /*0000*/  LDC R1, c[0x0][0x37c] ;  /* 0x0000df00ff017b82 */ /* 0x000fe20000000800 */
[----:B------:R-:W0:Y:S07]  /*0010*/  S2R R7, SR_TID.X ;  /* 0x0000000000077919 */ /* 0x000e2e0000002100 */
[----:B------:R-:W1:Y:S01]  /*0020*/  S2UR UR5, SR_CgaCtaId ;  /* 0x00000000000579c3 */ /* 0x000e620000008800 */
[----:B------:R-:W-:-:S07]  /*0030*/  UMOV UR4, 0x400 ;  /* 0x0000040000047882 */ /* 0x000fce0000000000 */
[----:B------:R-:W2:Y:S08]  /*0040*/  LDC R12, c[0x0][0x360] ;  /* 0x0000d800ff0c7b82 */ /* 0x000eb00000000800 */
[----:B------:R-:W3:Y:S01]  /*0050*/  S2UR UR6, SR_CTAID.X ;  /* 0x00000000000679c3 */ /* 0x000ee20000002500 */
[----:B-1----:R-:W-:-:S06]  /*0060*/  ULEA UR4, UR5, UR4, 0x18 ;  /* 0x0000000405047291 */ /* 0x002fcc000f8ec0ff */
[----:B0-----:R-:W-:Y:S02]  /*0070*/  LEA R0, R7, UR4, 0x2 ;  /* 0x0000000407007c11 */ /* 0x001fe4000f8e10ff */
[----:B--2---:R-:W-:-:S03]  /*0080*/  ISETP.GE.U32.AND P1, PT, R12, 0x2, PT ;  /* 0x000000020c00780c */ /* 0x004fc60003f26070 */
[----:B------:R0:W-:Y:S01]  /*0090*/  STS [R0], RZ ;  /* 0x000000ff00007388 */ /* 0x0001e20000000800 */
[----:B---3--:R-:W-:Y:S01]  /*00a0*/  IMAD R11, R12, UR6, R7 ;  /* 0x000000060c0b7c24 */ /* 0x008fe2000f8e0207 */
[----:B------:R-:W-:Y:S04]  /*00b0*/  BAR.SYNC.DEFER_BLOCKING 0x0 ;  /* 0x0000000000007b1d */ /* 0x000fe80000010000 */
[----:B------:R-:W-:-:S04]  /*00c0*/  ISETP.GT.AND P0, PT, R11, 0x1869f, PT ;  /* 0x0001869f0b00780c */ /* 0x000fc80003f04270 */
[----:B0-----:R-:W-:Y:S09]  /*00d0*/  @!P1 BRA `(.L_x_0) ;  /* 0x0000000000309947 */ /* 0x001ff20003800000 */
[----:B------:R-:W-:-:S07]  /*00e0*/  IMAD.MOV.U32 R2, RZ, RZ, R12 ;  /* 0x000000ffff027224 */ /* 0x000fce00078e000c */
.L_x_1:
[----:B------:R-:W-:-:S04]  /*00f0*/  SHF.R.U32.HI R6, RZ, 0x1, R2 ;  /* 0x00000001ff067819 */ /* 0x000fc80000011602 */
[----:B------:R-:W-:-:S13]  /*0100*/  ISETP.GE.U32.AND P1, PT, R7, R6, PT ;  /* 0x000000060700720c */ /* 0x000fda0003f26070 */
[----:B------:R-:W-:Y:S01]  /*0110*/  @!P1 IMAD R3, R6, 0x4, R0 ;  /* 0x0000000406039824 */ /* 0x000fe200078e0200 */
[----:B------:R-:W-:Y:S05]  /*0120*/  @!P1 LDS R4, [R0] ;  /* 0x0000000000049984 */ /* 0x000fea0000000800 */
[----:B------:R-:W0:Y:S02]  /*0130*/  @!P1 LDS R3, [R3] ;  /* 0x0000000003039984 */ /* 0x000e240000000800 */
[----:B0-----:R-:W-:-:S05]  /*0140*/  @!P1 IADD3 R5, PT, PT, R3, R4, RZ ;  /* 0x0000000403059210 */ /* 0x001fca0007ffe0ff */
[----:B------:R0:W-:Y:S01]  /*0150*/  @!P1 STS [R0], R5 ;  /* 0x0000000500009388 */ /* 0x0001e20000000800 */
[----:B------:R-:W-:Y:S01]  /*0160*/  BAR.SYNC.DEFER_BLOCKING 0x0 ;  /* 0x0000000000007b1d */ /* 0x000fe20000010000 */
[----:B------:R-:W-:Y:S01]  /*0170*/  ISETP.GT.U32.AND P1, PT, R2, 0x3, PT ;  /* 0x000000030200780c */ /* 0x000fe20003f24070 */
[----:B------:R-:W-:-:S12]  /*0180*/  IMAD.MOV.U32 R2, RZ, RZ, R6 ;  /* 0x000000ffff027224 */ /* 0x000fd800078e0006 */
[----:B0-----:R-:W-:Y:S05]  /*0190*/  @P1 BRA `(.L_x_1) ;  /* 0xfffffffc00d41947 */ /* 0x001fea000383ffff */
.L_x_0:
[----:B------:R-:W-:Y:S05]  /*01a0*/  @P0 EXIT ;  /* 0x000000000000094d */ /* 0x000fea0003800000 */
[----:B------:R-:W0:Y:S01]  /*01b0*/  LDC.64 R2, c[0x0][0x380] ;  /* 0x0000e000ff027b82 */ /* 0x000e220000000a00 */
[----:B------:R-:W0:Y:S01]  /*01c0*/  LDCU.64 UR6, c[0x0][0x358] ;  /* 0x00006b00ff0677ac */ /* 0x000e220008000a00 */
[----:B------:R-:W1:Y:S06]  /*01d0*/  LDCU UR4, c[0x0][0x370] ;  /* 0x00006e00ff0477ac */ /* 0x000e6c0008000800 */
[----:B------:R-:W2:Y:S08]  /*01e0*/  LDC.64 R6, c[0x0][0x380] ;  /* 0x0000e000ff067b82 */ /* 0x000eb00000000a00 */
[----:B------:R-:W3:Y:S01]  /*01f0*/  LDC.64 R8, c[0x0][0x388] ;  /* 0x0000e200ff087b82 */ /* 0x000ee20000000a00 */
[----:B0-----:R0:W5:Y:S01]  /*0200*/  LDG.E R10, desc[UR6][R2.64] ;  /* 0x00000006020a7981 */ /* 0x001162000c1e1900 */
[----:B-1----:R-:W-:-:S07]  /*0210*/  IMAD R0, R12, UR4, RZ ;  /* 0x000000040c007c24 */ /* 0x002fce000f8e02ff */
.L_x_2:
[----:B012---:R-:W-:-:S05]  /*0220*/  IMAD.WIDE R2, R11, 0x4, R6 ;  /* 0x000000040b027825 */ /* 0x007fca00078e0206 */
[----:B------:R-:W2:Y:S01]  /*0230*/  LDG.E R5, desc[UR6][R2.64] ;  /* 0x0000000602057981 */ /* 0x000ea2000c1e1900 */
[----:B------:R-:W-:Y:S02]  /*0240*/  HFMA2 R13, -RZ, RZ, 0, 5.9604644775390625e-08 ;  /* 0x00000001ff0d7431 */ /* 0x000fe400000001ff */
[----:B------:R-:W-:-:S05]  /*0250*/  IMAD.IADD R11, R0, 0x1, R11 ;  /* 0x00000001000b7824 */ /* 0x000fca00078e020b */
[----:B------:R-:W-:Y:S01]  /*0260*/  ISETP.GE.AND P0, PT, R11, 0x186a0, PT ;  /* 0x000186a00b00780c */ /* 0x000fe20003f06270 */
[----:B--2--5:R-:W-:-:S04]  /*0270*/  IMAD R5, R10, 0x3, R5 ;  /* 0x000000030a057824 */ /* 0x024fc800078e0205 */
[----:B---3--:R-:W-:-:S05]  /*0280*/  IMAD.WIDE R4, R5, 0x4, R8 ;  /* 0x0000000405047825 */ /* 0x008fca00078e0208 */
[----:B------:R1:W-:Y:S04]  /*0290*/  REDG.E.ADD.STRONG.GPU desc[UR6][R4.64], R13 ;  /* 0x0000000d0400798e */ /* 0x0003e8000c12e106 */
[----:B------:R1:W5:Y:S01]  /*02a0*/  LDG.E R10, desc[UR6][R2.64] ;  /* 0x00000006020a7981 */ /* 0x000362000c1e1900 */
[----:B------:R-:W-:Y:S05]  /*02b0*/  @!P0 BRA `(.L_x_2) ;  /* 0xfffffffc00d88947 */ /* 0x000fea000383ffff */
[----:B------:R-:W-:Y:S05]  /*02c0*/  EXIT ;  /* 0x000000000000794d */ /* 0x000fea0003800000 */
.L_x_3:
[----:B------:R-:W-:-:S00]  /*02d0*/  BRA `(.L_x_3) ;  /* 0xfffffffc00fc7947 */ /* 0x000fc0000383ffff */
[----:B------:R-:W-:-:S00]  /*02e0*/  NOP ;  /* 0x0000000000007918 */ /* 0x000fc00000000000 */
        /* <DEDUP_REMOVED lines=9> */
.L_x_4:


//--------------------- .nv.shared._Z11PopulateNABPiS_Pf --------------------------
	.section	.nv.shared._Z11PopulateNABPiS_Pf,"aw",@nobits
	.sectionflags	@""
	.align	4
.nv.shared._Z11PopulateNABPiS_Pf:
	.zero		2048


//--------------------- .nv.shared.reserved.0     --------------------------
	.section	.nv.shared.reserved.0,"aw",@nobits
	.weak		__nv_reservedSMEM_offset_0_alias
	.size		__nv_reservedSMEM_offset_0_alias, 0, 64
	.other		__nv_reservedSMEM_offset_0_alias,@"STO_CUDA_RESERVED_SHARED STV_DEFAULT"
__nv_reservedSMEM_offset_0_alias:
	.zero		0
	.zero		64


//--------------------- .nv.constant0._Z11PopulateNABPiS_Pf --------------------------
	.section	.nv.constant0._Z11PopulateNABPiS_Pf,"a",@progbits
	.sectionflags	@""
	.align	4
.nv.constant0._Z11PopulateNABPiS_Pf:
	.zero		920


//--------------------- SYMBOLS --------------------------

	.type		.nv.reservedSmem.offset0,@object
	.size		.nv.reservedSmem.offset0,0x4
	.type		.nv.reservedSmem.cap,@object
	.size		.nv.reservedSmem.cap,0x4
